//
// Generated by NVIDIA NVVM Compiler
//
// Compiler Build ID: CL-36424714
// Cuda compilation tools, release 13.0, V13.0.88
// Based on NVVM 20.0.0
//

.version 9.0
.target sm_100
.address_size 64

	// .globl	_Z11gpu_mat_mulPfS_S_l

.visible .entry _Z11gpu_mat_mulPfS_S_l(
	.param .u64 .ptr .align 1 _Z11gpu_mat_mulPfS_S_l_param_0,
	.param .u64 .ptr .align 1 _Z11gpu_mat_mulPfS_S_l_param_1,
	.param .u64 .ptr .align 1 _Z11gpu_mat_mulPfS_S_l_param_2,
	.param .u64 _Z11gpu_mat_mulPfS_S_l_param_3
)
{
	.reg .pred 	%p<11>;
	.reg .b32 	%r<10>;
	.reg .b32 	%f<67>;
	.reg .b64 	%rd<79>;

	ld.param.u64 	%rd25, [_Z11gpu_mat_mulPfS_S_l_param_0];
	ld.param.u64 	%rd26, [_Z11gpu_mat_mulPfS_S_l_param_1];
	ld.param.u64 	%rd23, [_Z11gpu_mat_mulPfS_S_l_param_2];
	ld.param.u64 	%rd24, [_Z11gpu_mat_mulPfS_S_l_param_3];
	cvta.to.global.u64 	%rd1, %rd26;
	cvta.to.global.u64 	%rd2, %rd25;
	mov.u32 	%r1, %ctaid.x;
	mov.u32 	%r2, %ntid.x;
	mov.u32 	%r3, %tid.x;
	mad.lo.s32 	%r4, %r1, %r2, %r3;
	cvt.u64.u32 	%rd3, %r4;
	setp.le.s64 	%p1, %rd24, %rd3;
	@%p1 bra 	$L__BB0_16;
	and.b64  	%rd27, %rd24, -4294967296;
	setp.ne.s64 	%p2, %rd27, 0;
	@%p2 bra 	$L__BB0_3;
	cvt.u32.u64 	%r5, %rd24;
	cvt.u32.u64 	%r6, %rd3;
	div.u32 	%r7, %r6, %r5;
	mul.lo.s32 	%r8, %r7, %r5;
	sub.s32 	%r9, %r6, %r8;
	cvt.u64.u32 	%rd72, %r7;
	cvt.u64.u32 	%rd73, %r9;
	bra.uni 	$L__BB0_4;
$L__BB0_3:
	div.u64 	%rd72, %rd3, %rd24;
	mul.lo.s64 	%rd28, %rd72, %rd24;
	sub.s64 	%rd73, %rd3, %rd28;
$L__BB0_4:
	and.b64  	%rd10, %rd24, 7;
	setp.lt.u64 	%p3, %rd24, 8;
	mov.f32 	%f66, 0f00000000;
	mov.b64 	%rd77, 0;
	@%p3 bra 	$L__BB0_7;
	and.b64  	%rd77, %rd24, 9223372036854775800;
	shl.b64 	%rd12, %rd24, 2;
	mov.f32 	%f66, 0f00000000;
	mov.b64 	%rd75, 0;
	mov.u64 	%rd74, %rd77;
$L__BB0_6:
	.pragma "nounroll";
	add.s64 	%rd31, %rd75, %rd72;
	shl.b64 	%rd32, %rd31, 2;
	add.s64 	%rd33, %rd2, %rd32;
	ld.global.f32 	%f16, [%rd33];
	mad.lo.s64 	%rd34, %rd75, %rd24, %rd73;
	shl.b64 	%rd35, %rd34, 2;
	add.s64 	%rd36, %rd1, %rd35;
	ld.global.f32 	%f17, [%rd36];
	fma.rn.f32 	%f18, %f16, %f17, %f66;
	ld.global.f32 	%f19, [%rd33+4];
	add.s64 	%rd37, %rd36, %rd12;
	ld.global.f32 	%f20, [%rd37];
	fma.rn.f32 	%f21, %f19, %f20, %f18;
	ld.global.f32 	%f22, [%rd33+8];
	add.s64 	%rd38, %rd37, %rd12;
	ld.global.f32 	%f23, [%rd38];
	fma.rn.f32 	%f24, %f22, %f23, %f21;
	ld.global.f32 	%f25, [%rd33+12];
	add.s64 	%rd39, %rd38, %rd12;
	ld.global.f32 	%f26, [%rd39];
	fma.rn.f32 	%f27, %f25, %f26, %f24;
	ld.global.f32 	%f28, [%rd33+16];
	add.s64 	%rd40, %rd39, %rd12;
	ld.global.f32 	%f29, [%rd40];
	fma.rn.f32 	%f30, %f28, %f29, %f27;
	ld.global.f32 	%f31, [%rd33+20];
	add.s64 	%rd41, %rd40, %rd12;
	ld.global.f32 	%f32, [%rd41];
	fma.rn.f32 	%f33, %f31, %f32, %f30;
	ld.global.f32 	%f34, [%rd33+24];
	add.s64 	%rd42, %rd41, %rd12;
	ld.global.f32 	%f35, [%rd42];
	fma.rn.f32 	%f36, %f34, %f35, %f33;
	ld.global.f32 	%f37, [%rd33+28];
	add.s64 	%rd43, %rd42, %rd12;
	ld.global.f32 	%f38, [%rd43];
	fma.rn.f32 	%f66, %f37, %f38, %f36;
	add.s64 	%rd75, %rd75, 8;
	add.s64 	%rd74, %rd74, -8;
	setp.ne.s64 	%p4, %rd74, 0;
	@%p4 bra 	$L__BB0_6;
$L__BB0_7:
	setp.eq.s64 	%p5, %rd10, 0;
	@%p5 bra 	$L__BB0_15;
	and.b64  	%rd18, %rd24, 3;
	setp.lt.u64 	%p6, %rd10, 4;
	@%p6 bra 	$L__BB0_10;
	add.s64 	%rd44, %rd77, %rd72;
	shl.b64 	%rd45, %rd44, 2;
	add.s64 	%rd46, %rd2, %rd45;
	ld.global.f32 	%f40, [%rd46];
	mad.lo.s64 	%rd47, %rd77, %rd24, %rd73;
	shl.b64 	%rd48, %rd47, 2;
	add.s64 	%rd49, %rd1, %rd48;
	ld.global.f32 	%f41, [%rd49];
	fma.rn.f32 	%f42, %f40, %f41, %f66;
	ld.global.f32 	%f43, [%rd46+4];
	shl.b64 	%rd50, %rd24, 2;
	add.s64 	%rd51, %rd49, %rd50;
	ld.global.f32 	%f44, [%rd51];
	fma.rn.f32 	%f45, %f43, %f44, %f42;
	ld.global.f32 	%f46, [%rd46+8];
	add.s64 	%rd52, %rd51, %rd50;
	ld.global.f32 	%f47, [%rd52];
	fma.rn.f32 	%f48, %f46, %f47, %f45;
	ld.global.f32 	%f49, [%rd46+12];
	add.s64 	%rd53, %rd52, %rd50;
	ld.global.f32 	%f50, [%rd53];
	fma.rn.f32 	%f66, %f49, %f50, %f48;
	add.s64 	%rd77, %rd77, 4;
$L__BB0_10:
	setp.eq.s64 	%p7, %rd18, 0;
	@%p7 bra 	$L__BB0_15;
	setp.eq.s64 	%p8, %rd18, 1;
	@%p8 bra 	$L__BB0_13;
	add.s64 	%rd54, %rd77, %rd72;
	shl.b64 	%rd55, %rd54, 2;
	add.s64 	%rd56, %rd2, %rd55;
	ld.global.f32 	%f52, [%rd56];
	mad.lo.s64 	%rd57, %rd77, %rd24, %rd73;
	shl.b64 	%rd58, %rd57, 2;
	add.s64 	%rd59, %rd1, %rd58;
	ld.global.f32 	%f53, [%rd59];
	fma.rn.f32 	%f54, %f52, %f53, %f66;
	ld.global.f32 	%f55, [%rd56+4];
	shl.b64 	%rd60, %rd24, 2;
	add.s64 	%rd61, %rd59, %rd60;
	ld.global.f32 	%f56, [%rd61];
	fma.rn.f32 	%f66, %f55, %f56, %f54;
	add.s64 	%rd77, %rd77, 2;
$L__BB0_13:
	and.b64  	%rd62, %rd24, 1;
	setp.eq.b64 	%p9, %rd62, 1;
	not.pred 	%p10, %p9;
	@%p10 bra 	$L__BB0_15;
	add.s64 	%rd63, %rd77, %rd72;
	shl.b64 	%rd64, %rd63, 2;
	add.s64 	%rd65, %rd2, %rd64;
	ld.global.f32 	%f57, [%rd65];
	mad.lo.s64 	%rd66, %rd77, %rd24, %rd73;
	shl.b64 	%rd67, %rd66, 2;
	add.s64 	%rd68, %rd1, %rd67;
	ld.global.f32 	%f58, [%rd68];
	fma.rn.f32 	%f66, %f57, %f58, %f66;
$L__BB0_15:
	cvta.to.global.u64 	%rd69, %rd23;
	shl.b64 	%rd70, %rd3, 2;
	add.s64 	%rd71, %rd69, %rd70;
	st.global.f32 	[%rd71], %f66;
$L__BB0_16:
	ret;

}


// ===== COMPILED SASS (sm_100) =====

	.target	sm_100

	.elftype	@"ET_EXEC"


//--------------------- .note.nv.tkinfo           --------------------------
	.section	.note.nv.tkinfo,"",@"SHT_NOTE"
	.sectionflags	@"SHF_NOTE_NV_TKINFO"
	.tkinfo
        /*0018*/ 	.word	0x00000002
        /*0030*/ 	.string	""
        /*0030*/ 	.string	"ptxas"
        /*0030*/ 	.string	"Cuda compilation tools, release 13.0, V13.0.88"
        /*0030*/ 	.string	"Build cuda_13.0.r13.0/compiler.36424714_0"
        /*0030*/ 	.string	"-arch sm_100 -m 64 "



//--------------------- .note.nv.cuinfo           --------------------------
	.section	.note.nv.cuinfo,"",@"SHT_NOTE"
	.sectionflags	@"SHF_NOTE_NV_CUINFO"
        /*0018*/ 	.short	0x0002
        /*001a*/ 	.short	0x0064
        /*001c*/ 	.short	0x0082
	.zero		2


//--------------------- .nv.info                  --------------------------
	.section	.nv.info,"",@"SHT_CUDA_INFO"
	.align	4


	//----- nvinfo : EIATTR_REGCOUNT
	.align		4
        /*0000*/ 	.byte	0x04, 0x2f
        /*0002*/ 	.short	(.L_1 - .L_0)
	.align		4
.L_0:
        /*0004*/ 	.word	index@(_Z11gpu_mat_mulPfS_S_l)
        /*0008*/ 	.word	0x00000020


	//----- nvinfo : EIATTR_FRAME_SIZE
	.align		4
.L_1:
        /*000c*/ 	.byte	0x04, 0x11
        /*000e*/ 	.short	(.L_3 - .L_2)
	.align		4
.L_2:
        /*0010*/ 	.word	index@($__internal_0_$__cuda_sm20_div_u64)
        /*0014*/ 	.word	0x00000000


	//----- nvinfo : EIATTR_FRAME_SIZE
	.align		4
.L_3:
        /*0018*/ 	.byte	0x04, 0x11
        /*001a*/ 	.short	(.L_5 - .L_4)
	.align		4
.L_4:
        /*001c*/ 	.word	index@(_Z11gpu_mat_mulPfS_S_l)
        /*0020*/ 	.word	0x00000000


	//----- nvinfo : EIATTR_MIN_STACK_SIZE
	.align		4
.L_5:
        /*0024*/ 	.byte	0x04, 0x12
        /*0026*/ 	.short	(.L_7 - .L_6)
	.align		4
.L_6:
        /*0028*/ 	.word	index@(_Z11gpu_mat_mulPfS_S_l)
        /*002c*/ 	.word	0x00000000
.L_7:


//--------------------- .nv.compat                --------------------------
	.section	.nv.compat,"",@"SHT_CUDA_COMPAT_INFO"
	.align	4
        /*0000*/ 	.byte	0x02, 0x09, 0x00, 0x00, 0x02, 0x02, 0x01, 0x00, 0x02, 0x05, 0x05, 0x00, 0x03, 0x07, 0x01, 0x01
        /*0010*/ 	.byte	0x02, 0x03, 0x00, 0x00, 0x02, 0x06, 0x01, 0x00, 0x04, 0x0b, 0x08, 0x00, 0x09, 0x00, 0x00, 0x00
        /*0020*/ 	.byte	0x00, 0x00, 0x00, 0x00


//--------------------- .nv.info._Z11gpu_mat_mulPfS_S_l --------------------------
	.section	.nv.info._Z11gpu_mat_mulPfS_S_l,"",@"SHT_CUDA_INFO"
	.sectionflags	@""
	.align	4


	//----- nvinfo : EIATTR_CUDA_API_VERSION
	.align		4
        /*0000*/ 	.byte	0x04, 0x37
        /*0002*/ 	.short	(.L_9 - .L_8)
.L_8:
        /*0004*/ 	.word	0x00000082


	//----- nvinfo : EIATTR_KPARAM_INFO
	.align		4
.L_9:
        /*0008*/ 	.byte	0x04, 0x17
        /*000a*/ 	.short	(.L_11 - .L_10)
.L_10:
        /*000c*/ 	.word	0x00000000
        /*0010*/ 	.short	0x0003
        /*0012*/ 	.short	0x0018
        /*0014*/ 	.byte	0x00, 0xf0, 0x21, 0x00


	//----- nvinfo : EIATTR_KPARAM_INFO
	.align		4
.L_11:
        /*0018*/ 	.byte	0x04, 0x17
        /*001a*/ 	.short	(.L_13 - .L_12)
.L_12:
        /*001c*/ 	.word	0x00000000
        /*0020*/ 	.short	0x0002
        /*0022*/ 	.short	0x0010
        /*0024*/ 	.byte	0x00, 0xf5, 0x21, 0x00


	//----- nvinfo : EIATTR_KPARAM_INFO
	.align		4
.L_13:
        /*0028*/ 	.byte	0x04, 0x17
        /*002a*/ 	.short	(.L_15 - .L_14)
.L_14:
        /*002c*/ 	.word	0x00000000
        /*0030*/ 	.short	0x0001
        /*0032*/ 	.short	0x0008
        /*0034*/ 	.byte	0x00, 0xf5, 0x21, 0x00


	//----- nvinfo : EIATTR_KPARAM_INFO
	.align		4
.L_15:
        /*0038*/ 	.byte	0x04, 0x17
        /*003a*/ 	.short	(.L_17 - .L_16)
.L_16:
        /*003c*/ 	.word	0x00000000
        /*0040*/ 	.short	0x0000
        /*0042*/ 	.short	0x0000
        /*0044*/ 	.byte	0x00, 0xf5, 0x21, 0x00


	//----- nvinfo : EIATTR_SPARSE_MMA_MASK
	.align		4
.L_17:
        /*0048*/ 	.byte	0x03, 0x50
        /*004a*/ 	.short	0x0000


	//----- nvinfo : EIATTR_MAXREG_COUNT
	.align		4
        /*004c*/ 	.byte	0x03, 0x1b
        /*004e*/ 	.short	0x00ff


	//----- nvinfo : EIATTR_MERCURY_ISA_VERSION
	.align		4
        /*0050*/ 	.byte	0x03, 0x5f
        /*0052*/ 	.short	0x0101


	//----- nvinfo : EIATTR_VRC_CTA_INIT_COUNT
	.align		4
        /*0054*/ 	.byte	0x02, 0x4a
	.zero		1
	.zero		1


	//----- nvinfo : EIATTR_EXIT_INSTR_OFFSETS
	.align		4
        /*0058*/ 	.byte	0x04, 0x1c
        /*005a*/ 	.short	(.L_19 - .L_18)


	//   ....[0]....
.L_18:
        /*005c*/ 	.word	0x000000a0


	//   ....[1]....
        /*0060*/ 	.word	0x00000d10


	//----- nvinfo : EIATTR_CRS_STACK_SIZE
	.align		4
.L_19:
        /*0064*/ 	.byte	0x04, 0x1e
        /*0066*/ 	.short	(.L_21 - .L_20)
.L_20:
        /*0068*/ 	.word	0x00000000


	//----- nvinfo : EIATTR_CBANK_PARAM_SIZE
	.align		4
.L_21:
        /*006c*/ 	.byte	0x03, 0x19
        /*006e*/ 	.short	0x0020


	//----- nvinfo : EIATTR_PARAM_CBANK
	.align		4
        /*0070*/ 	.byte	0x04, 0x0a
        /*0072*/ 	.short	(.L_23 - .L_22)
	.align		4
.L_22:
        /*0074*/ 	.word	index@(.nv.constant0._Z11gpu_mat_mulPfS_S_l)
        /*0078*/ 	.short	0x0380
        /*007a*/ 	.short	0x0020


	//----- nvinfo : EIATTR_SW_WAR
	.align		4
.L_23:
        /*007c*/ 	.byte	0x04, 0x36
        /*007e*/ 	.short	(.L_25 - .L_24)
.L_24:
        /*0080*/ 	.word	0x00000008
.L_25:


//--------------------- .nv.callgraph             --------------------------
	.section	.nv.callgraph,"",@"SHT_CUDA_CALLGRAPH"
	.align	4
	.sectionentsize	8
	.align		4
        /*0000*/ 	.word	0x00000000
	.align		4
        /*0004*/ 	.word	0xffffffff
	.align		4
        /*0008*/ 	.word	0x00000000
	.align		4
        /*000c*/ 	.word	0xfffffffe
	.align		4
        /*0010*/ 	.word	0x00000000
	.align		4
        /*0014*/ 	.word	0xfffffffd
	.align		4
        /*0018*/ 	.word	0x00000000
	.align		4
        /*001c*/ 	.word	0xfffffffc


//--------------------- .text._Z11gpu_mat_mulPfS_S_l --------------------------
	.section	.text._Z11gpu_mat_mulPfS_S_l,"ax",@progbits
	.align	128
        .global         _Z11gpu_mat_mulPfS_S_l
        .type           _Z11gpu_mat_mulPfS_S_l,@function
        .size           _Z11gpu_mat_mulPfS_S_l,(.L_x_8 - _Z11gpu_mat_mulPfS_S_l)
        .other          _Z11gpu_mat_mulPfS_S_l,@"STO_CUDA_ENTRY STV_DEFAULT"
_Z11gpu_mat_mulPfS_S_l:
.text._Z11gpu_mat_mulPfS_S_l:
[----:B------:R-:W-:Y:S01]  /*0000*/  LDC R1, c[0x0][0x37c] ;  /* 0x0000df00ff017b82 */ /* 0x000fe20000000800 */
[----:B------:R-:W0:Y:S07]  /*0010*/  S2R R9, SR_TID.X ;  /* 0x0000000000097919 */ /* 0x000e2e0000002100 */
[----:B------:R-:W0:Y:S01]  /*0020*/  S2UR UR4, SR_CTAID.X ;  /* 0x00000000000479c3 */ /* 0x000e220000002500 */
[----:B------:R-:W1:Y:S07]  /*0030*/  LDCU.64 UR6, c[0x0][0x398] ;  /* 0x00007300ff0677ac */ /* 0x000e6e0008000a00 */
[----:B------:R-:W0:Y:S01]  /*0040*/  LDC R8, c[0x0][0x360] ;  /* 0x0000d800ff087b82 */ /* 0x000e220000000800 */
[----:B-1----:R-:W-:-:S02]  /*0050*/  IMAD.U32 R10, RZ, RZ, UR6 ;  /* 0x00000006ff0a7e24 */ /* 0x002fc4000f8e00ff */
[----:B------:R-:W-:Y:S02]  /*0060*/  IMAD.U32 R11, RZ, RZ, UR7 ;  /* 0x00000007ff0b7e24 */ /* 0x000fe4000f8e00ff */
[----:B0-----:R-:W-:-:S05]  /*0070*/  IMAD R8, R8, UR4, R9 ;  /* 0x0000000408087c24 */ /* 0x001fca000f8e0209 */
[----:B------:R-:W-:-:S04]  /*0080*/  ISETP.GE.U32.AND P0, PT, R8, R10, PT ;  /* 0x0000000a0800720c */ /* 0x000fc80003f06070 */
[----:B------:R-:W-:-:S13]  /*0090*/  ISETP.GE.AND.EX P0, PT, RZ, R11, PT, P0 ;  /* 0x0000000bff00720c */ /* 0x000fda0003f06300 */
[----:B------:R-:W-:Y:S05]  /*00a0*/  @P0 EXIT ;  /* 0x000000000000094d */ /* 0x000fea0003800000 */
[----:B------:R-:W-:-:S13]  /*00b0*/  ISETP.NE.U32.AND P0, PT, R11, RZ, PT ;  /* 0x000000ff0b00720c */ /* 0x000fda0003f05070 */
[----:B------:R-:W-:Y:S05]  /*00c0*/  @P0 BRA `(.L_x_0) ;  /* 0x00000000005c0947 */ /* 0x000fea0003800000 */
[----:B------:R-:W0:Y:S01]  /*00d0*/  I2F.U32.RP R0, R10 ;  /* 0x0000000a00007306 */ /* 0x000e220000209000 */
[----:B------:R-:W-:Y:S01]  /*00e0*/  ISETP.NE.U32.AND P2, PT, R10, RZ, PT ;  /* 0x000000ff0a00720c */ /* 0x000fe20003f45070 */
[----:B------:R-:W-:-:S06]  /*00f0*/  IMAD.MOV.U32 R13, RZ, RZ, RZ ;  /* 0x000000ffff0d7224 */ /* 0x000fcc00078e00ff */
[----:B0-----:R-:W0:Y:S02]  /*0100*/  MUFU.RCP R0, R0 ;  /* 0x0000000000007308 */ /* 0x001e240000001000 */
[----:B0-----:R-:W-:-:S06]  /*0110*/  VIADD R2, R0, 0xffffffe ;  /* 0x0ffffffe00027836 */ /* 0x001fcc0000000000 */
[----:B------:R0:W1:Y:S02]  /*0120*/  F2I.FTZ.U32.TRUNC.NTZ R3, R2 ;  /* 0x0000000200037305 */ /* 0x000064000021f000 */
[----:B0-----:R-:W-:Y:S02]  /*0130*/  HFMA2 R2, -RZ, RZ, 0, 0 ;  /* 0x00000000ff027431 */ /* 0x001fe400000001ff */
[----:B-1----:R-:W-:-:S04]  /*0140*/  IMAD.MOV R5, RZ, RZ, -R3 ;  /* 0x000000ffff057224 */ /* 0x002fc800078e0a03 */
[----:B------:R-:W-:-:S04]  /*0150*/  IMAD R5, R5, R10, RZ ;  /* 0x0000000a05057224 */ /* 0x000fc800078e02ff */
[----:B------:R-:W-:-:S06]  /*0160*/  IMAD.HI.U32 R3, R3, R5, R2 ;  /* 0x0000000503037227 */ /* 0x000fcc00078e0002 */
[----:B------:R-:W-:-:S04]  /*0170*/  IMAD.HI.U32 R12, R3, R8, RZ ;  /* 0x00000008030c7227 */ /* 0x000fc800078e00ff */
[----:B------:R-:W-:-:S04]  /*0180*/  IMAD.MOV R3, RZ, RZ, -R12 ;  /* 0x000000ffff037224 */ /* 0x000fc800078e0a0c */
[----:B------:R-:W-:-:S05]  /*0190*/  IMAD R3, R10, R3, R8 ;  /* 0x000000030a037224 */ /* 0x000fca00078e0208 */
[----:B------:R-:W-:-:S13]  /*01a0*/  ISETP.GE.U32.AND P0, PT, R3, R10, PT ;  /* 0x0000000a0300720c */ /* 0x000fda0003f06070 */
[----:B------:R-:W-:Y:S02]  /*01b0*/  @P0 IMAD.IADD R3, R3, 0x1, -R10 ;  /* 0x0000000103030824 */ /* 0x000fe400078e0a0a */
[----:B------:R-:W-:-:S03]  /*01c0*/  @P0 VIADD R12, R12, 0x1 ;  /* 0x000000010c0c0836 */ /* 0x000fc60000000000 */
[----:B------:R-:W-:Y:S01]  /*01d0*/  ISETP.GE.U32.AND P1, PT, R3, R10, PT ;  /* 0x0000000a0300720c */ /* 0x000fe20003f26070 */
[----:B------:R-:W-:-:S12]  /*01e0*/  IMAD.MOV.U32 R3, RZ, RZ, RZ ;  /* 0x000000ffff037224 */ /* 0x000fd800078e00ff */
[----:B------:R-:W-:Y:S01]  /*01f0*/  @P1 VIADD R12, R12, 0x1 ;  /* 0x000000010c0c1836 */ /* 0x000fe20000000000 */
[----:B------:R-:W-:-:S04]  /*0200*/  @!P2 LOP3.LUT R12, RZ, R10, RZ, 0x33, !PT ;  /* 0x0000000aff0ca212 */ /* 0x000fc800078e33ff */
[----:B------:R-:W-:-:S05]  /*0210*/  IADD3 R5, PT, PT, -R12, RZ, RZ ;  /* 0x000000ff0c057210 */ /* 0x000fca0007ffe1ff */
[----:B------:R-:W-:Y:S01]  /*0220*/  IMAD R2, R10, R5, R8 ;  /* 0x000000050a027224 */ /* 0x000fe200078e0208 */
[----:B------:R-:W-:Y:S06]  /*0230*/  BRA `(.L_x_1) ;  /* 0x0000000000287947 */ /* 0x000fec0003800000 */
.L_x_0:
[----:B------:R-:W-:-:S07]  /*0240*/  MOV R0, 0x260 ;  /* 0x0000026000007802 */ /* 0x000fce0000000f00 */
[----:B------:R-:W-:Y:S05]  /*0250*/  CALL.REL.NOINC `($__internal_0_$__cuda_sm20_div_u64) ;  /* 0x0000000800b07944 */ /* 0x000fea0003c00000 */
[----:B------:R-:W0:Y:S01]  /*0260*/  LDC.64 R10, c[0x0][0x398] ;  /* 0x0000e600ff0a7b82 */ /* 0x000e220000000a00 */
[----:B------:R-:W-:Y:S01]  /*0270*/  IADD3 R5, P0, PT, RZ, -R12, RZ ;  /* 0x8000000cff057210 */ /* 0x000fe20007f1e0ff */
[----:B------:R-:W-:-:S04]  /*0280*/  IMAD.MOV.U32 R9, RZ, RZ, RZ ;  /* 0x000000ffff097224 */ /* 0x000fc800078e00ff */
[----:B------:R-:W-:-:S04]  /*0290*/  IMAD.X R3, RZ, RZ, ~R13, P0 ;  /* 0x000000ffff037224 */ /* 0x000fc800000e0e0d */
[-C--:B0-----:R-:W-:Y:S02]  /*02a0*/  IMAD R0, R3, R10.reuse, RZ ;  /* 0x0000000a03007224 */ /* 0x081fe400078e02ff */
[----:B------:R-:W-:-:S04]  /*02b0*/  IMAD.WIDE.U32 R2, R5, R10, R8 ;  /* 0x0000000a05027225 */ /* 0x000fc800078e0008 */
[----:B------:R-:W-:-:S05]  /*02c0*/  IMAD R5, R5, R11, R0 ;  /* 0x0000000b05057224 */ /* 0x000fca00078e0200 */
[----:B------:R-:W-:-:S07]  /*02d0*/  IADD3 R3, PT, PT, R3, R5, RZ ;  /* 0x0000000503037210 */ /* 0x000fce0007ffe0ff */
.L_x_1:
[C---:B------:R-:W-:Y:S01]  /*02e0*/  ISETP.GE.U32.AND P1, PT, R10.reuse, 0x8, PT ;  /* 0x000000080a00780c */ /* 0x040fe20003f26070 */
[----:B------:R-:W0:Y:S01]  /*02f0*/  LDCU.64 UR6, c[0x0][0x358] ;  /* 0x00006b00ff0677ac */ /* 0x000e220008000a00 */
[----:B------:R-:W-:Y:S01]  /*0300*/  LOP3.LUT R0, R10, 0x7, RZ, 0xc0, !PT ;  /* 0x000000070a007812 */ /* 0x000fe200078ec0ff */
[----:B------:R-:W-:Y:S01]  /*0310*/  IMAD.MOV.U32 R23, RZ, RZ, RZ ;  /* 0x000000ffff177224 */ /* 0x000fe200078e00ff */
[----:B------:R-:W-:Y:S01]  /*0320*/  ISETP.GE.U32.AND.EX P1, PT, R11, RZ, PT, P1 ;  /* 0x000000ff0b00720c */ /* 0x000fe20003f26110 */
[----:B------:R-:W-:Y:S01]  /*0330*/  IMAD.MOV.U32 R5, RZ, RZ, RZ ;  /* 0x000000ffff057224 */ /* 0x000fe200078e00ff */
[----:B------:R-:W-:Y:S01]  /*0340*/  ISETP.NE.U32.AND P0, PT, R0, RZ, PT ;  /* 0x000000ff0000720c */ /* 0x000fe20003f05070 */
[----:B------:R-:W-:-:S03]  /*0350*/  IMAD.MOV.U32 R7, RZ, RZ, RZ ;  /* 0x000000ffff077224 */ /* 0x000fc600078e00ff */
[----:B------:R-:W-:-:S07]  /*0360*/  ISETP.NE.AND.EX P0, PT, RZ, RZ, PT, P0 ;  /* 0x000000ffff00720c */ /* 0x000fce0003f05300 */
[----:B------:R-:W-:Y:S06]  /*0370*/  @!P1 BRA `(.L_x_2) ;  /* 0x0000000400089947 */ /* 0x000fec0003800000 */
[C---:B------:R-:W-:Y:S01]  /*0380*/  LOP3.LUT R5, R10.reuse, 0xfffffff8, RZ, 0xc0, !PT ;  /* 0xfffffff80a057812 */ /* 0x040fe200078ec0ff */
[----:B------:R-:W-:Y:S01]  /*0390*/  IMAD.WIDE.U32 R14, R10, 0x4, RZ ;  /* 0x000000040a0e7825 */ /* 0x000fe200078e00ff */
[C---:B------:R-:W-:Y:S01]  /*03a0*/  LOP3.LUT R7, R11.reuse, 0x7fffffff, RZ, 0xc0, !PT ;  /* 0x7fffffff0b077812 */ /* 0x040fe200078ec0ff */
[----:B------:R-:W1:Y:S01]  /*03b0*/  LDCU.128 UR8, c[0x0][0x380] ;  /* 0x00007000ff0877ac */ /* 0x000e620008000c00 */
[----:B------:R-:W-:Y:S01]  /*03c0*/  MOV R23, RZ ;  /* 0x000000ff00177202 */ /* 0x000fe20000000f00 */
[----:B------:R-:W-:Y:S02]  /*03d0*/  IMAD.SHL.U32 R17, R11, 0x4, RZ ;  /* 0x000000040b117824 */ /* 0x000fe400078e00ff */
[----:B------:R-:W-:Y:S01]  /*03e0*/  IMAD.MOV.U32 R25, RZ, RZ, R5 ;  /* 0x000000ffff197224 */ /* 0x000fe200078e0005 */
[----:B------:R-:W-:Y:S01]  /*03f0*/  UMOV UR4, URZ ;  /* 0x000000ff00047c82 */ /* 0x000fe20008000000 */
[----:B------:R-:W-:Y:S01]  /*0400*/  IMAD.IADD R6, R15, 0x1, R17 ;  /* 0x000000010f067824 */ /* 0x000fe200078e0211 */
[----:B------:R-:W-:Y:S01]  /*0410*/  UMOV UR5, URZ ;  /* 0x000000ff00057c82 */ /* 0x000fe20008000000 */
[----:B------:R-:W-:-:S07]  /*0420*/  IMAD.MOV.U32 R4, RZ, RZ, R7 ;  /* 0x000000ffff047224 */ /* 0x000fce00078e0007 */
.L_x_3:
[----:B------:R-:W-:Y:S01]  /*0430*/  IMAD R18, R10, UR5, RZ ;  /* 0x000000050a127c24 */ /* 0x000fe2000f8e02ff */
[----:B------:R-:W-:Y:S01]  /*0440*/  IADD3 R19, P1, PT, R12, UR4, RZ ;  /* 0x000000040c137c10 */ /* 0x000fe2000ff3e0ff */
[----:B------:R-:W-:-:S03]  /*0450*/  IMAD.WIDE.U32 R16, R10, UR4, R2 ;  /* 0x000000040a107c25 */ /* 0x000fc6000f8e0002 */
[----:B------:R-:W-:Y:S01]  /*0460*/  IADD3.X R22, PT, PT, R13, UR5, RZ, P1, !PT ;  /* 0x000000050d167c10 */ /* 0x000fe20008ffe4ff */
[----:B------:R-:W-:Y:S01]  /*0470*/  IMAD R21, R11, UR4, R18 ;  /* 0x000000040b157c24 */ /* 0x000fe2000f8e0212 */
[----:B-1----:R-:W-:Y:S02]  /*0480*/  LEA R20, P1, R19, UR8, 0x2 ;  /* 0x0000000813147c11 */ /* 0x002fe4000f8210ff */
[C---:B------:R-:W-:Y:S02]  /*0490*/  LEA R18, P2, R16.reuse, UR10, 0x2 ;  /* 0x0000000a10127c11 */ /* 0x040fe4000f8410ff */
[----:B------:R-:W-:Y:S02]  /*04a0*/  IADD3 R17, PT, PT, R17, R21, RZ ;  /* 0x0000001511117210 */ /* 0x000fe40007ffe0ff */
[----:B------:R-:W-:Y:S02]  /*04b0*/  LEA.HI.X R21, R19, UR9, R22, 0x2, P1 ;  /* 0x0000000913157c11 */ /* 0x000fe400088f1416 */
[----:B------:R-:W-:-:S03]  /*04c0*/  LEA.HI.X R19, R16, UR11, R17, 0x2, P2 ;  /* 0x0000000b10137c11 */ /* 0x000fc600090f1411 */
[----:B0-----:R-:W2:Y:S04]  /*04d0*/  LDG.E R24, desc[UR6][R20.64] ;  /* 0x0000000614187981 */ /* 0x001ea8000c1e1900 */
[----:B------:R-:W2:Y:S01]  /*04e0*/  LDG.E R28, desc[UR6][R18.64] ;  /* 0x00000006121c7981 */ /* 0x000ea2000c1e1900 */
[----:B------:R-:W-:-:S05]  /*04f0*/  IADD3 R16, P1, PT, R18, R14, RZ ;  /* 0x0000000e12107210 */ /* 0x000fca0007f3e0ff */
[--C-:B------:R-:W-:Y:S01]  /*0500*/  IMAD.X R17, R19, 0x1, R6.reuse, P1 ;  /* 0x0000000113117824 */ /* 0x100fe200008e0606 */
[-C--:B------:R-:W-:Y:S01]  /*0510*/  IADD3 R26, P1, PT, R16, R14.reuse, RZ ;  /* 0x0000000e101a7210 */ /* 0x080fe20007f3e0ff */
[----:B------:R-:W3:Y:S04]  /*0520*/  LDG.E R18, desc[UR6][R20.64+0x4] ;  /* 0x0000040614127981 */ /* 0x000ee8000c1e1900 */
[--C-:B------:R-:W-:Y:S01]  /*0530*/  IMAD.X R27, R17, 0x1, R6.reuse, P1 ;  /* 0x00000001111b7824 */ /* 0x100fe200008e0606 */
[----:B------:R-:W-:Y:S01]  /*0540*/  IADD3 R22, P1, PT, R26, R14, RZ ;  /* 0x0000000e1a167210 */ /* 0x000fe20007f3e0ff */
[----:B------:R-:W3:Y:S04]  /*0550*/  LDG.E R16, desc[UR6][R16.64] ;  /* 0x0000000610107981 */ /* 0x000ee8000c1e1900 */
[----:B------:R-:W4:Y:S04]  /*0560*/  LDG.E R26, desc[UR6][R26.64] ;  /* 0x000000061a1a7981 */ /* 0x000f28000c1e1900 */
[----:B------:R-:W4:Y:S01]  /*0570*/  LDG.E R19, desc[UR6][R20.64+0x8] ;  /* 0x0000080614137981 */ /* 0x000f22000c1e1900 */
[----:B--2---:R-:W-:Y:S01]  /*0580*/  FFMA R29, R24, R28, R23 ;  /* 0x0000001c181d7223 */ /* 0x004fe20000000017 */
[----:B------:R-:W-:-:S02]  /*0590*/  IMAD.X R23, R27, 0x1, R6, P1 ;  /* 0x000000011b177824 */ /* 0x000fc400008e0606 */
[----:B------:R-:W2:Y:S04]  /*05a0*/  LDG.E R28, desc[UR6][R20.64+0xc] ;  /* 0x00000c06141c7981 */ /* 0x000ea8000c1e1900 */
[----:B------:R-:W2:Y:S04]  /*05b0*/  LDG.E R24, desc[UR6][R22.64] ;  /* 0x0000000616187981 */ /* 0x000ea8000c1e1900 */
[----:B------:R-:W5:Y:S01]  /*05c0*/  LDG.E R27, desc[UR6][R20.64+0x14] ;  /* 0x00001406141b7981 */ /* 0x000f62000c1e1900 */
[----:B---3--:R-:W-:Y:S01]  /*05d0*/  FFMA R29, R18, R16, R29 ;  /* 0x00000010121d7223 */ /* 0x008fe2000000001d */
[----:B------:R-:W-:-:S03]  /*05e0*/  IADD3 R18, P1, PT, R22, R14, RZ ;  /* 0x0000000e16127210 */ /* 0x000fc60007f3e0ff */
[----:B----4-:R-:W-:Y:S01]  /*05f0*/  FFMA R17, R19, R26, R29 ;  /* 0x0000001a13117223 */ /* 0x010fe2000000001d */
[----:B------:R-:W-:Y:S01]  /*0600*/  IADD3.X R19, PT, PT, R23, R6, RZ, P1, !PT ;  /* 0x0000000617137210 */ /* 0x000fe20000ffe4ff */
[----:B------:R-:W3:Y:S01]  /*0610*/  LDG.E R29, desc[UR6][R20.64+0x10] ;  /* 0x00001006141d7981 */ /* 0x000ee2000c1e1900 */
[----:B------:R-:W-:-:S03]  /*0620*/  IADD3 R16, P1, PT, R18, R14, RZ ;  /* 0x0000000e12107210 */ /* 0x000fc60007f3e0ff */
[----:B------:R-:W3:Y:S04]  /*0630*/  LDG.E R18, desc[UR6][R18.64] ;  /* 0x0000000612127981 */ /* 0x000ee8000c1e1900 */
[----:B------:R-:W4:Y:S01]  /*0640*/  LDG.E R26, desc[UR6][R20.64+0x18] ;  /* 0x00001806141a7981 */ /* 0x000f22000c1e1900 */
[----:B--2---:R-:W-:Y:S01]  /*0650*/  FFMA R24, R28, R24, R17 ;  /* 0x000000181c187223 */ /* 0x004fe20000000011 */
[--C-:B------:R-:W-:Y:S01]  /*0660*/  IMAD.X R17, R19, 0x1, R6.reuse, P1 ;  /* 0x0000000113117824 */ /* 0x100fe200008e0606 */
[-C--:B------:R-:W-:Y:S01]  /*0670*/  IADD3 R22, P1, PT, R16, R14.reuse, RZ ;  /* 0x0000000e10167210 */ /* 0x080fe20007f3e0ff */
[----:B------:R-:W2:Y:S04]  /*0680*/  LDG.E R28, desc[UR6][R20.64+0x1c] ;  /* 0x00001c06141c7981 */ /* 0x000ea8000c1e1900 */
[----:B------:R-:W-:Y:S01]  /*0690*/  IMAD.X R23, R17, 0x1, R6, P1 ;  /* 0x0000000111177824 */ /* 0x000fe200008e0606 */
[----:B------:R0:W5:Y:S02]  /*06a0*/  LDG.E R19, desc[UR6][R16.64] ;  /* 0x0000000610137981 */ /* 0x000164000c1e1900 */
[----:B0-----:R-:W-:-:S02]  /*06b0*/  IADD3 R16, P1, PT, R22, R14, RZ ;  /* 0x0000000e16107210 */ /* 0x001fc40007f3e0ff */
[----:B------:R-:W4:Y:S03]  /*06c0*/  LDG.E R22, desc[UR6][R22.64] ;  /* 0x0000000616167981 */ /* 0x000f26000c1e1900 */
[----:B------:R-:W-:-:S05]  /*06d0*/  IMAD.X R17, R23, 0x1, R6, P1 ;  /* 0x0000000117117824 */ /* 0x000fca00008e0606 */
[----:B------:R-:W2:Y:S01]  /*06e0*/  LDG.E R16, desc[UR6][R16.64] ;  /* 0x0000000610107981 */ /* 0x000ea2000c1e1900 */
[----:B------:R-:W-:-:S04]  /*06f0*/  IADD3 R25, P1, PT, R25, -0x8, RZ ;  /* 0xfffffff819197810 */ /* 0x000fc80007f3e0ff */
[----:B------:R-:W-:Y:S02]  /*0700*/  IADD3.X R4, PT, PT, R4, -0x1, RZ, P1, !PT ;  /* 0xffffffff04047810 */ /* 0x000fe40000ffe4ff */
[----:B------:R-:W-:Y:S01]  /*0710*/  ISETP.NE.U32.AND P1, PT, R25, RZ, PT ;  /* 0x000000ff1900720c */ /* 0x000fe20003f25070 */
[----:B---3--:R-:W-:-:S03]  /*0720*/  FFMA R24, R29, R18, R24 ;  /* 0x000000121d187223 */ /* 0x008fc60000000018 */
[----:B------:R-:W-:Y:S01]  /*0730*/  ISETP.NE.AND.EX P1, PT, R4, RZ, PT, P1 ;  /* 0x000000ff0400720c */ /* 0x000fe20003f25310 */
[----:B------:R-:W-:-:S04]  /*0740*/  UIADD3 UR4, UP0, UPT, UR4, 0x8, URZ ;  /* 0x0000000804047890 */ /* 0x000fc8000ff1e0ff */
[----:B------:R-:W-:Y:S01]  /*0750*/  UIADD3.X UR5, UPT, UPT, URZ, UR5, URZ, UP0, !UPT ;  /* 0x00000005ff057290 */ /* 0x000fe200087fe4ff */
[----:B-----5:R-:W-:-:S04]  /*0760*/  FFMA R19, R27, R19, R24 ;  /* 0x000000131b137223 */ /* 0x020fc80000000018 */
[----:B----4-:R-:W-:-:S04]  /*0770*/  FFMA R19, R26, R22, R19 ;  /* 0x000000161a137223 */ /* 0x010fc80000000013 */
[----:B--2---:R-:W-:Y:S01]  /*0780*/  FFMA R23, R28, R16, R19 ;  /* 0x000000101c177223 */ /* 0x004fe20000000013 */
[----:B------:R-:W-:Y:S06]  /*0790*/  @P1 BRA `(.L_x_3) ;  /* 0xfffffffc00241947 */ /* 0x000fec000383ffff */
.L_x_2:
[----:B------:R-:W-:Y:S05]  /*07a0*/  @!P0 BRA `(.L_x_4) ;  /* 0x0000000400488947 */ /* 0x000fea0003800000 */
[----:B------:R-:W-:Y:S02]  /*07b0*/  ISETP.GE.U32.AND P1, PT, R0, 0x4, PT ;  /* 0x000000040000780c */ /* 0x000fe40003f26070 */
[----:B------:R-:W-:Y:S02]  /*07c0*/  LOP3.LUT R6, R10, 0x3, RZ, 0xc0, !PT ;  /* 0x000000030a067812 */ /* 0x000fe400078ec0ff */
[----:B------:R-:W-:Y:S02]  /*07d0*/  ISETP.GE.U32.AND.EX P1, PT, RZ, RZ, PT, P1 ;  /* 0x000000ffff00720c */ /* 0x000fe40003f26110 */
[----:B------:R-:W-:-:S04]  /*07e0*/  ISETP.NE.U32.AND P0, PT, R6, RZ, PT ;  /* 0x000000ff0600720c */ /* 0x000fc80003f05070 */
[----:B------:R-:W-:-:S07]  /*07f0*/  ISETP.NE.AND.EX P0, PT, RZ, RZ, PT, P0 ;  /* 0x000000ffff00720c */ /* 0x000fce0003f05300 */
[----:B------:R-:W-:Y:S06]  /*0800*/  @!P1 BRA `(.L_x_5) ;  /* 0x0000000000849947 */ /* 0x000fec0003800000 */
[----:B------:R-:W1:Y:S01]  /*0810*/  LDCU.128 UR8, c[0x0][0x380] ;  /* 0x00007000ff0877ac */ /* 0x000e620008000c00 */
[-C--:B------:R-:W-:Y:S01]  /*0820*/  IMAD R0, R7, R10.reuse, RZ ;  /* 0x0000000a07007224 */ /* 0x080fe200078e02ff */
[----:B------:R-:W-:Y:S01]  /*0830*/  SHF.L.U64.HI R29, R10, 0x2, R11 ;  /* 0x000000020a1d7819 */ /* 0x000fe2000001020b */
[----:B------:R-:W-:-:S04]  /*0840*/  IMAD.WIDE.U32 R14, R5, R10, R2 ;  /* 0x0000000a050e7225 */ /* 0x000fc800078e0002 */
[----:B------:R-:W-:Y:S01]  /*0850*/  IMAD R17, R5, R11, R0 ;  /* 0x0000000b05117224 */ /* 0x000fe200078e0200 */
[----:B------:R-:W-:Y:S01]  /*0860*/  IADD3 R0, P1, PT, R12, R5, RZ ;  /* 0x000000050c007210 */ /* 0x000fe20007f3e0ff */
[----:B------:R-:W-:-:S03]  /*0870*/  IMAD.SHL.U32 R21, R10, 0x4, RZ ;  /* 0x000000040a157824 */ /* 0x000fc600078e00ff */
[----:B------:R-:W-:Y:S01]  /*0880*/  IADD3 R15, PT, PT, R15, R17, RZ ;  /* 0x000000110f0f7210 */ /* 0x000fe20007ffe0ff */
[----:B------:R-:W-:Y:S01]  /*0890*/  IMAD.X R17, R13, 0x1, R7, P1 ;  /* 0x000000010d117824 */ /* 0x000fe200008e0607 */
[----:B-1----:R-:W-:Y:S02]  /*08a0*/  LEA R24, P3, R14, UR10, 0x2 ;  /* 0x0000000a0e187c11 */ /* 0x002fe4000f8610ff */
[----:B------:R-:W-:Y:S02]  /*08b0*/  LEA R16, P2, R0, UR8, 0x2 ;  /* 0x0000000800107c11 */ /* 0x000fe4000f8410ff */
[----:B------:R-:W-:Y:S02]  /*08c0*/  LEA.HI.X R25, R14, UR11, R15, 0x2, P3 ;  /* 0x0000000b0e197c11 */ /* 0x000fe400098f140f */
[----:B------:R-:W-:Y:S02]  /*08d0*/  IADD3 R14, P1, PT, R21, R24, RZ ;  /* 0x00000018150e7210 */ /* 0x000fe40007f3e0ff */
[----:B------:R-:W-:-:S02]  /*08e0*/  LEA.HI.X R17, R0, UR9, R17, 0x2, P2 ;  /* 0x0000000900117c11 */ /* 0x000fc400090f1411 */
[-C--:B------:R-:W-:Y:S01]  /*08f0*/  IADD3 R18, P2, PT, R14, R21.reuse, RZ ;  /* 0x000000150e127210 */ /* 0x080fe20007f5e0ff */
[----:B------:R-:W-:Y:S01]  /*0900*/  IMAD.X R15, R29, 0x1, R25, P1 ;  /* 0x000000011d0f7824 */ /* 0x000fe200008e0619 */
[----:B0-----:R-:W2:Y:S02]  /*0910*/  LDG.E R0, desc[UR6][R24.64] ;  /* 0x0000000618007981 */ /* 0x001ea4000c1e1900 */
[----:B------:R-:W-:Y:S02]  /*0920*/  IADD3 R20, P1, PT, R18, R21, RZ ;  /* 0x0000001512147210 */ /* 0x000fe40007f3e0ff */
[----:B------:R-:W2:Y:S01]  /*0930*/  LDG.E R4, desc[UR6][R16.64] ;  /* 0x0000000610047981 */ /* 0x000ea2000c1e1900 */
[----:B------:R-:W-:-:S03]  /*0940*/  IADD3.X R19, PT, PT, R15, R29, RZ, P2, !PT ;  /* 0x0000001d0f137210 */ /* 0x000fc600017fe4ff */
[----:B------:R-:W3:Y:S04]  /*0950*/  LDG.E R14, desc[UR6][R14.64] ;  /* 0x000000060e0e7981 */ /* 0x000ee8000c1e1900 */
[----:B------:R-:W3:Y:S01]  /*0960*/  LDG.E R27, desc[UR6][R16.64+0x4] ;  /* 0x00000406101b7981 */ /* 0x000ee2000c1e1900 */
[----:B------:R-:W-:-:S03]  /*0970*/  IMAD.X R21, R19, 0x1, R29, P1 ;  /* 0x0000000113157824 */ /* 0x000fc600008e061d */
[----:B------:R-:W4:Y:S04]  /*0980*/  LDG.E R18, desc[UR6][R18.64] ;  /* 0x0000000612127981 */ /* 0x000f28000c1e1900 */
[----:B------:R-:W4:Y:S04]  /*0990*/  LDG.E R29, desc[UR6][R16.64+0x8] ;  /* 0x00000806101d7981 */ /* 0x000f28000c1e1900 */
[----:B------:R-:W5:Y:S04]  /*09a0*/  LDG.E R25, desc[UR6][R16.64+0xc] ;  /* 0x00000c0610197981 */ /* 0x000f68000c1e1900 */
[----:B------:R-:W5:Y:S01]  /*09b0*/  LDG.E R20, desc[UR6][R20.64] ;  /* 0x0000000614147981 */ /* 0x000f62000c1e1900 */
[----:B------:R-:W-:-:S05]  /*09c0*/  IADD3 R5, P1, PT, R5, 0x4, RZ ;  /* 0x0000000405057810 */ /* 0x000fca0007f3e0ff */
[----:B------:R-:W-:Y:S02]  /*09d0*/  IMAD.X R7, RZ, RZ, R7, P1 ;  /* 0x000000ffff077224 */ /* 0x000fe400008e0607 */
[----:B--2---:R-:W-:-:S04]  /*09e0*/  FFMA R0, R4, R0, R23 ;  /* 0x0000000004007223 */ /* 0x004fc80000000017 */
[----:B---3--:R-:W-:-:S04]  /*09f0*/  FFMA R0, R27, R14, R0 ;  /* 0x0000000e1b007223 */ /* 0x008fc80000000000 */
[----:B----4-:R-:W-:-:S04]  /*0a00*/  FFMA R0, R29, R18, R0 ;  /* 0x000000121d007223 */ /* 0x010fc80000000000 */
[----:B-----5:R-:W-:-:S07]  /*0a10*/  FFMA R23, R25, R20, R0 ;  /* 0x0000001419177223 */ /* 0x020fce0000000000 */
.L_x_5:
[----:B------:R-:W-:Y:S05]  /*0a20*/  @!P0 BRA `(.L_x_4) ;  /* 0x0000000000a88947 */ /* 0x000fea0003800000 */
[----:B------:R-:W-:Y:S02]  /*0a30*/  ISETP.NE.U32.AND P1, PT, R6, 0x1, PT ;  /* 0x000000010600780c */ /* 0x000fe40003f25070 */
[----:B------:R-:W-:Y:S02]  /*0a40*/  LOP3.LUT R0, R10, 0x1, RZ, 0xc0, !PT ;  /* 0x000000010a007812 */ /* 0x000fe400078ec0ff */
[----:B------:R-:W-:Y:S02]  /*0a50*/  ISETP.NE.AND.EX P1, PT, RZ, RZ, PT, P1 ;  /* 0x000000ffff00720c */ /* 0x000fe40003f25310 */
[----:B------:R-:W-:-:S04]  /*0a60*/  ISETP.NE.U32.AND P0, PT, R0, 0x1, PT ;  /* 0x000000010000780c */ /* 0x000fc80003f05070 */
[----:B------:R-:W-:-:S07]  /*0a70*/  ISETP.NE.U32.AND.EX P0, PT, RZ, RZ, PT, P0 ;  /* 0x000000ffff00720c */ /* 0x000fce0003f05100 */
[----:B------:R-:W-:Y:S06]  /*0a80*/  @!P1 BRA `(.L_x_6) ;  /* 0x0000000000549947 */ /* 0x000fec0003800000 */
[----:B------:R-:W1:Y:S01]  /*0a90*/  LDCU.128 UR8, c[0x0][0x380] ;  /* 0x00007000ff0877ac */ /* 0x000e620008000c00 */
[-C--:B------:R-:W-:Y:S01]  /*0aa0*/  IMAD R4, R7, R10.reuse, RZ ;  /* 0x0000000a07047224 */ /* 0x080fe200078e02ff */
[----:B------:R-:W-:Y:S01]  /*0ab0*/  IADD3 R0, P1, PT, R12, R5, RZ ;  /* 0x000000050c007210 */ /* 0x000fe20007f3e0ff */
[----:B------:R-:W-:-:S04]  /*0ac0*/  IMAD.WIDE.U32 R18, R5, R10, R2 ;  /* 0x0000000a05127225 */ /* 0x000fc800078e0002 */
[----:B------:R-:W-:Y:S02]  /*0ad0*/  IMAD R17, R5, R11, R4 ;  /* 0x0000000b05117224 */ /* 0x000fe400078e0204 */
[----:B------:R-:W-:-:S03]  /*0ae0*/  IMAD.X R15, R13, 0x1, R7, P1 ;  /* 0x000000010d0f7824 */ /* 0x000fc600008e0607 */
[----:B------:R-:W-:Y:S02]  /*0af0*/  IADD3 R17, PT, PT, R19, R17, RZ ;  /* 0x0000001113117210 */ /* 0x000fe40007ffe0ff */
[----:B-1----:R-:W-:Y:S02]  /*0b00*/  LEA R16, P1, R18, UR10, 0x2 ;  /* 0x0000000a12107c11 */ /* 0x002fe4000f8210ff */
[----:B------:R-:W-:Y:S02]  /*0b10*/  LEA R14, P2, R0, UR8, 0x2 ;  /* 0x00000008000e7c11 */ /* 0x000fe4000f8410ff */
[----:B------:R-:W-:Y:S02]  /*0b20*/  LEA.HI.X R17, R18, UR11, R17, 0x2, P1 ;  /* 0x0000000b12117c11 */ /* 0x000fe400088f1411 */
[----:B------:R-:W-:Y:S02]  /*0b30*/  LEA.HI.X R15, R0, UR9, R15, 0x2, P2 ;  /* 0x00000009000f7c11 */ /* 0x000fe400090f140f */
[----:B------:R-:W-:-:S02]  /*0b40*/  LEA R18, P1, R10, R16, 0x2 ;  /* 0x000000100a127211 */ /* 0x000fc400078210ff */
[----:B0-----:R-:W2:Y:S02]  /*0b50*/  LDG.E R16, desc[UR6][R16.64] ;  /* 0x0000000610107981 */ /* 0x001ea4000c1e1900 */
[----:B------:R-:W-:Y:S02]  /*0b60*/  LEA.HI.X R19, R10, R17, R11, 0x2, P1 ;  /* 0x000000110a137211 */ /* 0x000fe400008f140b */
[----:B------:R-:W2:Y:S04]  /*0b70*/  LDG.E R0, desc[UR6][R14.64] ;  /* 0x000000060e007981 */ /* 0x000ea8000c1e1900 */
[----:B------:R-:W3:Y:S04]  /*0b80*/  LDG.E R4, desc[UR6][R14.64+0x4] ;  /* 0x000004060e047981 */ /* 0x000ee8000c1e1900 */
[----:B------:R-:W3:Y:S01]  /*0b90*/  LDG.E R18, desc[UR6][R18.64] ;  /* 0x0000000612127981 */ /* 0x000ee2000c1e1900 */
[----:B------:R-:W-:-:S05]  /*0ba0*/  IADD3 R5, P1, PT, R5, 0x2, RZ ;  /* 0x0000000205057810 */ /* 0x000fca0007f3e0ff */
[----:B------:R-:W-:Y:S02]  /*0bb0*/  IMAD.X R7, RZ, RZ, R7, P1 ;  /* 0x000000ffff077224 */ /* 0x000fe400008e0607 */
[----:B--2---:R-:W-:-:S04]  /*0bc0*/  FFMA R23, R0, R16, R23 ;  /* 0x0000001000177223 */ /* 0x004fc80000000017 */
[----:B---3--:R-:W-:-:S07]  /*0bd0*/  FFMA R23, R4, R18, R23 ;  /* 0x0000001204177223 */ /* 0x008fce0000000017 */
.L_x_6:
[----:B------:R-:W-:Y:S05]  /*0be0*/  @P0 BRA `(.L_x_4) ;  /* 0x0000000000380947 */ /* 0x000fea0003800000 */
[----:B------:R-:W1:Y:S01]  /*0bf0*/  LDCU.128 UR8, c[0x0][0x380] ;  /* 0x00007000ff0877ac */ /* 0x000e620008000c00 */
[-C--:B------:R-:W-:Y:S01]  /*0c00*/  IMAD R4, R7, R10.reuse, RZ ;  /* 0x0000000a07047224 */ /* 0x080fe200078e02ff */
[----:B------:R-:W-:Y:S01]  /*0c10*/  IADD3 R0, P0, PT, R12, R5, RZ ;  /* 0x000000050c007210 */ /* 0x000fe20007f1e0ff */
[----:B------:R-:W-:-:S04]  /*0c20*/  IMAD.WIDE.U32 R14, R5, R10, R2 ;  /* 0x0000000a050e7225 */ /* 0x000fc800078e0002 */
[----:B------:R-:W-:Y:S02]  /*0c30*/  IMAD R5, R5, R11, R4 ;  /* 0x0000000b05057224 */ /* 0x000fe400078e0204 */
[----:B------:R-:W-:Y:S02]  /*0c40*/  IMAD.X R7, R13, 0x1, R7, P0 ;  /* 0x000000010d077824 */ /* 0x000fe400000e0607 */
[----:B------:R-:W-:Y:S01]  /*0c50*/  IMAD.IADD R5, R15, 0x1, R5 ;  /* 0x000000010f057824 */ /* 0x000fe200078e0205 */
[----:B-1----:R-:W-:Y:S02]  /*0c60*/  LEA R2, P0, R0, UR8, 0x2 ;  /* 0x0000000800027c11 */ /* 0x002fe4000f8010ff */
[----:B------:R-:W-:Y:S02]  /*0c70*/  LEA R4, P1, R14, UR10, 0x2 ;  /* 0x0000000a0e047c11 */ /* 0x000fe4000f8210ff */
[----:B------:R-:W-:Y:S02]  /*0c80*/  LEA.HI.X R3, R0, UR9, R7, 0x2, P0 ;  /* 0x0000000900037c11 */ /* 0x000fe400080f1407 */
[----:B------:R-:W-:-:S03]  /*0c90*/  LEA.HI.X R5, R14, UR11, R5, 0x2, P1 ;  /* 0x0000000b0e057c11 */ /* 0x000fc600088f1405 */
[----:B0-----:R-:W2:Y:S04]  /*0ca0*/  LDG.E R2, desc[UR6][R2.64] ;  /* 0x0000000602027981 */ /* 0x001ea8000c1e1900 */
[----:B------:R-:W2:Y:S02]  /*0cb0*/  LDG.E R4, desc[UR6][R4.64] ;  /* 0x0000000604047981 */ /* 0x000ea4000c1e1900 */
[----:B--2---:R-:W-:-:S07]  /*0cc0*/  FFMA R23, R2, R4, R23 ;  /* 0x0000000402177223 */ /* 0x004fce0000000017 */
.L_x_4:
[----:B------:R-:W1:Y:S02]  /*0cd0*/  LDCU.64 UR4, c[0x0][0x390] ;  /* 0x00007200ff0477ac */ /* 0x000e640008000a00 */
[----:B-1----:R-:W-:-:S04]  /*0ce0*/  LEA R2, P0, R8, UR4, 0x2 ;  /* 0x0000000408027c11 */ /* 0x002fc8000f8010ff */
[----:B------:R-:W-:-:S05]  /*0cf0*/  LEA.HI.X R3, R8, UR5, RZ, 0x2, P0 ;  /* 0x0000000508037c11 */ /* 0x000fca00080f14ff */
[----:B0-----:R-:W-:Y:S01]  /*0d00*/  STG.E desc[UR6][R2.64], R23 ;  /* 0x0000001702007986 */ /* 0x001fe2000c101906 */
[----:B------:R-:W-:Y:S05]  /*0d10*/  EXIT ;  /* 0x000000000000794d */ /* 0x000fea0003800000 */
        .weak           $__internal_0_$__cuda_sm20_div_u64
        .type           $__internal_0_$__cuda_sm20_div_u64,@function
        .size           $__internal_0_$__cuda_sm20_div_u64,(.L_x_8 - $__internal_0_$__cuda_sm20_div_u64)
$__internal_0_$__cuda_sm20_div_u64:
[----:B------:R-:W0:Y:S01]  /*0d20*/  LDCU.64 UR4, c[0x0][0x398] ;  /* 0x00007300ff0477ac */ /* 0x000e220008000a00 */
[----:B------:R-:W1:Y:S01]  /*0d30*/  LDC.64 R2, c[0x0][0x398] ;  /* 0x0000e600ff027b82 */ /* 0x000e620000000a00 */
[----:B0-----:R-:W0:Y:S08]  /*0d40*/  I2F.U64.RP R10, UR4 ;  /* 0x00000004000a7d12 */ /* 0x001e300008309000 */
[----:B0-----:R-:W0:Y:S02]  /*0d50*/  MUFU.RCP R10, R10 ;  /* 0x0000000a000a7308 */ /* 0x001e240000001000 */
[----:B0-----:R-:W-:-:S06]  /*0d60*/  IADD3 R4, PT, PT, R10, 0x1ffffffe, RZ ;  /* 0x1ffffffe0a047810 */ /* 0x001fcc0007ffe0ff */
[----:B------:R-:W1:Y:S02]  /*0d70*/  F2I.U64.TRUNC R4, R4 ;  /* 0x0000000400047311 */ /* 0x000e64000020d800 */
[----:B-1----:R-:W-:-:S04]  /*0d80*/  IMAD.WIDE.U32 R6, R4, R2, RZ ;  /* 0x0000000204067225 */ /* 0x002fc800078e00ff */
[----:B------:R-:W-:Y:S01]  /*0d90*/  IMAD R7, R4, R3, R7 ;  /* 0x0000000304077224 */ /* 0x000fe200078e0207 */
[----:B------:R-:W-:-:S03]  /*0da0*/  IADD3 R11, P0, PT, RZ, -R6, RZ ;  /* 0x80000006ff0b7210 */ /* 0x000fc60007f1e0ff */
[----:B------:R-:W-:Y:S02]  /*0db0*/  IMAD R7, R5, R2, R7 ;  /* 0x0000000205077224 */ /* 0x000fe400078e0207 */
[----:B------:R-:W-:-:S04]  /*0dc0*/  IMAD.HI.U32 R6, R4, R11, RZ ;  /* 0x0000000b04067227 */ /* 0x000fc800078e00ff */
[----:B------:R-:W-:Y:S02]  /*0dd0*/  IMAD.X R13, RZ, RZ, ~R7, P0 ;  /* 0x000000ffff0d7224 */ /* 0x000fe400000e0e07 */
[----:B------:R-:W-:Y:S02]  /*0de0*/  IMAD.MOV.U32 R7, RZ, RZ, R4 ;  /* 0x000000ffff077224 */ /* 0x000fe400078e0004 */
[-C--:B------:R-:W-:Y:S02]  /*0df0*/  IMAD R15, R5, R13.reuse, RZ ;  /* 0x0000000d050f7224 */ /* 0x080fe400078e02ff */
[----:B------:R-:W-:-:S04]  /*0e00*/  IMAD.WIDE.U32 R6, P0, R4, R13, R6 ;  /* 0x0000000d04067225 */ /* 0x000fc80007800006 */
[----:B------:R-:W-:-:S04]  /*0e10*/  IMAD.HI.U32 R13, R5, R13, RZ ;  /* 0x0000000d050d7227 */ /* 0x000fc800078e00ff */
[----:B------:R-:W-:-:S05]  /*0e20*/  IMAD.HI.U32 R6, P1, R5, R11, R6 ;  /* 0x0000000b05067227 */ /* 0x000fca0007820006 */
[----:B------:R-:W-:Y:S01]  /*0e30*/  IADD3 R7, P2, PT, R15, R6, RZ ;  /* 0x000000060f077210 */ /* 0x000fe20007f5e0ff */
[----:B------:R-:W-:-:S04]  /*0e40*/  IMAD.X R6, R13, 0x1, R5, P0 ;  /* 0x000000010d067824 */ /* 0x000fc800000e0605 */
[----:B------:R-:W-:Y:S01]  /*0e50*/  IMAD.WIDE.U32 R4, R7, R2, RZ ;  /* 0x0000000207047225 */ /* 0x000fe200078e00ff */
[----:B------:R-:W-:-:S03]  /*0e60*/  IADD3.X R11, PT, PT, RZ, RZ, R6, P2, P1 ;  /* 0x000000ffff0b7210 */ /* 0x000fc600017e2406 */
[----:B------:R-:W-:Y:S01]  /*0e70*/  IMAD R5, R7, R3, R5 ;  /* 0x0000000307057224 */ /* 0x000fe200078e0205 */
[----:B------:R-:W-:-:S03]  /*0e80*/  IADD3 R13, P0, PT, RZ, -R4, RZ ;  /* 0x80000004ff0d7210 */ /* 0x000fc60007f1e0ff */
[----:B------:R-:W-:Y:S02]  /*0e90*/  IMAD R5, R11, R2, R5 ;  /* 0x000000020b057224 */ /* 0x000fe400078e0205 */
[----:B------:R-:W-:-:S03]  /*0ea0*/  IMAD.HI.U32 R6, R7, R13, RZ ;  /* 0x0000000d07067227 */ /* 0x000fc600078e00ff */
[----:B------:R-:W-:Y:S01]  /*0eb0*/  IADD3.X R4, PT, PT, RZ, ~R5, RZ, P0, !PT ;  /* 0x80000005ff047210 */ /* 0x000fe200007fe4ff */
[----:B------:R-:W-:-:S04]  /*0ec0*/  IMAD.MOV.U32 R5, RZ, RZ, RZ ;  /* 0x000000ffff057224 */ /* 0x000fc800078e00ff */
[----:B------:R-:W-:-:S04]  /*0ed0*/  IMAD.WIDE.U32 R6, P0, R7, R4, R6 ;  /* 0x0000000407067225 */ /* 0x000fc80007800006 */
[C---:B------:R-:W-:Y:S02]  /*0ee0*/  IMAD R10, R11.reuse, R4, RZ ;  /* 0x000000040b0a7224 */ /* 0x040fe400078e02ff */
[----:B------:R-:W-:-:S04]  /*0ef0*/  IMAD.HI.U32 R7, P1, R11, R13, R6 ;  /* 0x0000000d0b077227 */ /* 0x000fc80007820006 */
[----:B------:R-:W-:Y:S01]  /*0f00*/  IMAD.HI.U32 R6, R11, R4, RZ ;  /* 0x000000040b067227 */ /* 0x000fe200078e00ff */
[----:B------:R-:W-:-:S03]  /*0f10*/  IADD3 R7, P2, PT, R10, R7, RZ ;  /* 0x000000070a077210 */ /* 0x000fc60007f5e0ff */
[----:B------:R-:W-:Y:S02]  /*0f20*/  IMAD.X R11, R6, 0x1, R11, P0 ;  /* 0x00000001060b7824 */ /* 0x000fe400000e060b */
[----:B------:R-:W-:-:S03]  /*0f30*/  IMAD.HI.U32 R4, R7, R8, RZ ;  /* 0x0000000807047227 */ /* 0x000fc600078e00ff */
[----:B------:R-:W-:Y:S01]  /*0f40*/  IADD3.X R11, PT, PT, RZ, RZ, R11, P2, P1 ;  /* 0x000000ffff0b7210 */ /* 0x000fe200017e240b */
[----:B------:R-:W-:-:S04]  /*0f50*/  IMAD.WIDE.U32 R4, RZ, R7, R4 ;  /* 0x00000007ff047225 */ /* 0x000fc800078e0004 */
[----:B------:R-:W-:-:S04]  /*0f60*/  IMAD.HI.U32 R4, P0, R11, R8, R4 ;  /* 0x000000080b047227 */ /* 0x000fc80007800004 */
[----:B------:R-:W-:Y:S01]  /*0f70*/  IMAD.X R6, RZ, RZ, RZ, P0 ;  /* 0x000000ffff067224 */ /* 0x000fe200000e06ff */
[----:B------:R-:W-:-:S04]  /*0f80*/  IADD3 R7, P1, PT, RZ, R4, RZ ;  /* 0x00000004ff077210 */ /* 0x000fc80007f3e0ff */
[----:B------:R-:W-:Y:S01]  /*0f90*/  IADD3.X R11, PT, PT, RZ, R6, RZ, P1, !PT ;  /* 0x00000006ff0b7210 */ /* 0x000fe20000ffe4ff */
[----:B------:R-:W-:-:S04]  /*0fa0*/  IMAD.WIDE.U32 R4, R7, R2, RZ ;  /* 0x0000000207047225 */ /* 0x000fc800078e00ff */
[C---:B------:R-:W-:Y:S01]  /*0fb0*/  IMAD R5, R7.reuse, R3, R5 ;  /* 0x0000000307057224 */ /* 0x040fe200078e0205 */
[----:B------:R-:W-:Y:S02]  /*0fc0*/  IADD3 R13, P1, PT, -R4, R8, RZ ;  /* 0x00000008040d7210 */ /* 0x000fe40007f3e1ff */
[----:B------:R-:W-:Y:S01]  /*0fd0*/  IADD3 R4, P2, PT, R7, 0x1, RZ ;  /* 0x0000000107047810 */ /* 0x000fe20007f5e0ff */
[-C--:B------:R-:W-:Y:S01]  /*0fe0*/  IMAD R5, R11, R2.reuse, R5 ;  /* 0x000000020b057224 */ /* 0x080fe200078e0205 */
[----:B------:R-:W-:-:S03]  /*0ff0*/  ISETP.GE.U32.AND P0, PT, R13, R2, PT ;  /* 0x000000020d00720c */ /* 0x000fc60003f06070 */
[----:B------:R-:W-:Y:S01]  /*1000*/  IMAD.X R12, RZ, RZ, ~R5, P1 ;  /* 0x000000ffff0c7224 */ /* 0x000fe200008e0e05 */
[----:B------:R-:W-:Y:S01]  /*1010*/  IADD3 R5, P1, PT, R13, -R2, RZ ;  /* 0x800000020d057210 */ /* 0x000fe20007f3e0ff */
[----:B------:R-:W-:-:S03]  /*1020*/  IMAD.X R6, RZ, RZ, R11, P2 ;  /* 0x000000ffff067224 */ /* 0x000fc600010e060b */
[C---:B------:R-:W-:Y:S01]  /*1030*/  ISETP.GE.U32.AND.EX P0, PT, R12.reuse, R3, PT, P0 ;  /* 0x000000030c00720c */ /* 0x040fe20003f06100 */
[----:B------:R-:W-:Y:S01]  /*1040*/  IMAD.X R10, R12, 0x1, ~R3, P1 ;  /* 0x000000010c0a7824 */ /* 0x000fe200008e0e03 */
[----:B------:R-:W-:Y:S02]  /*1050*/  ISETP.NE.U32.AND P1, PT, R2, RZ, PT ;  /* 0x000000ff0200720c */ /* 0x000fe40003f25070 */
[----:B------:R-:W-:Y:S02]  /*1060*/  SEL R5, R5, R13, P0 ;  /* 0x0000000d05057207 */ /* 0x000fe40000000000 */
[----:B------:R-:W-:Y:S02]  /*1070*/  SEL R7, R4, R7, P0 ;  /* 0x0000000704077207 */ /* 0x000fe40000000000 */
[----:B------:R-:W-:Y:S02]  /*1080*/  SEL R10, R10, R12, P0 ;  /* 0x0000000c0a0a7207 */ /* 0x000fe40000000000 */
[----:B------:R-:W-:-:S02]  /*1090*/  SEL R4, R6, R11, P0 ;  /* 0x0000000b06047207 */ /* 0x000fc40000000000 */
[----:B------:R-:W-:Y:S01]  /*10a0*/  ISETP.GE.U32.AND P0, PT, R5, R2, PT ;  /* 0x000000020500720c */ /* 0x000fe20003f06070 */
[----:B------:R-:W-:Y:S01]  /*10b0*/  IMAD.MOV.U32 R2, RZ, RZ, R0 ;  /* 0x000000ffff027224 */ /* 0x000fe200078e0000 */
[----:B------:R-:W-:Y:S02]  /*10c0*/  IADD3 R12, P2, PT, R7, 0x1, RZ ;  /* 0x00000001070c7810 */ /* 0x000fe40007f5e0ff */
[----:B------:R-:W-:Y:S02]  /*10d0*/  ISETP.GE.U32.AND.EX P0, PT, R10, R3, PT, P0 ;  /* 0x000000030a00720c */ /* 0x000fe40003f06100 */
[----:B------:R-:W-:Y:S02]  /*10e0*/  IADD3.X R13, PT, PT, RZ, R4, RZ, P2, !PT ;  /* 0x00000004ff0d7210 */ /* 0x000fe400017fe4ff */
[----:B------:R-:W-:Y:S01]  /*10f0*/  ISETP.NE.AND.EX P1, PT, R3, RZ, PT, P1 ;  /* 0x000000ff0300720c */ /* 0x000fe20003f25310 */
[----:B------:R-:W-:Y:S01]  /*1100*/  IMAD.MOV.U32 R3, RZ, RZ, 0x0 ;  /* 0x00000000ff037424 */ /* 0x000fe200078e00ff */
[----:B------:R-:W-:-:S02]  /*1110*/  SEL R12, R12, R7, P0 ;  /* 0x000000070c0c7207 */ /* 0x000fc40000000000 */
[----:B------:R-:W-:Y:S02]  /*1120*/  SEL R13, R13, R4, P0 ;  /* 0x000000040d0d7207 */ /* 0x000fe40000000000 */
[----:B------:R-:W-:Y:S02]  /*1130*/  SEL R12, R12, 0xffffffff, P1 ;  /* 0xffffffff0c0c7807 */ /* 0x000fe40000800000 */
[----:B------:R-:W-:Y:S01]  /*1140*/  SEL R13, R13, 0xffffffff, P1 ;  /* 0xffffffff0d0d7807 */ /* 0x000fe20000800000 */
[----:B------:R-:W-:Y:S06]  /*1150*/  RET.REL.NODEC R2 `(_Z11gpu_mat_mulPfS_S_l) ;  /* 0xffffffec02a87950 */ /* 0x000fec0003c3ffff */
.L_x_7:
[----:B------:R-:W-:-:S00]  /*1160*/  BRA `(.L_x_7) ;  /* 0xfffffffc00fc7947 */ /* 0x000fc0000383ffff */
[----:B------:R-:W-:-:S00]  /*1170*/  NOP ;  /* 0x0000000000007918 */ /* 0x000fc00000000000 */
        /* <DEDUP_REMOVED lines=8> */
.L_x_8:


//--------------------- .nv.shared.reserved.0     --------------------------
	.section	.nv.shared.reserved.0,"aw",@nobits
	.weak		__nv_reservedSMEM_offset_0_alias
	.size		__nv_reservedSMEM_offset_0_alias, 0, 64
	.other		__nv_reservedSMEM_offset_0_alias,@"STO_CUDA_RESERVED_SHARED STV_DEFAULT"
__nv_reservedSMEM_offset_0_alias:
	.zero		0
	.zero		64


//--------------------- .nv.constant0._Z11gpu_mat_mulPfS_S_l --------------------------
	.section	.nv.constant0._Z11gpu_mat_mulPfS_S_l,"a",@progbits
	.sectionflags	@""
	.align	4
.nv.constant0._Z11gpu_mat_mulPfS_S_l:
	.zero		928


//--------------------- SYMBOLS --------------------------

	.type		.nv.reservedSmem.offset0,@object
	.size		.nv.reservedSmem.offset0,0x4
